//
// Generated by NVIDIA NVVM Compiler
//
// Compiler Build ID: CL-36424714
// Cuda compilation tools, release 13.0, V13.0.88
// Based on NVVM 20.0.0
//

.version 9.0
.target sm_100
.address_size 64

	// .globl	_Z15rowwise_softmaxPfS_ii
// _ZZ15rowwise_softmaxPfS_iiE7row_max has been demoted
// _ZZ15rowwise_softmaxPfS_iiE7sum_exp has been demoted

.visible .entry _Z15rowwise_softmaxPfS_ii(
	.param .u64 .ptr .align 1 _Z15rowwise_softmaxPfS_ii_param_0,
	.param .u64 .ptr .align 1 _Z15rowwise_softmaxPfS_ii_param_1,
	.param .u32 _Z15rowwise_softmaxPfS_ii_param_2,
	.param .u32 _Z15rowwise_softmaxPfS_ii_param_3
)
{
	.reg .pred 	%p<5>;
	.reg .b32 	%r<12>;
	.reg .b32 	%f<20>;
	.reg .b64 	%rd<8>;
	// demoted variable
	.shared .align 4 .f32 _ZZ15rowwise_softmaxPfS_iiE7row_max;
	// demoted variable
	.shared .align 4 .f32 _ZZ15rowwise_softmaxPfS_iiE7sum_exp;
	ld.param.u64 	%rd1, [_Z15rowwise_softmaxPfS_ii_param_0];
	ld.param.u64 	%rd2, [_Z15rowwise_softmaxPfS_ii_param_1];
	ld.param.u32 	%r4, [_Z15rowwise_softmaxPfS_ii_param_2];
	ld.param.u32 	%r3, [_Z15rowwise_softmaxPfS_ii_param_3];
	mov.u32 	%r1, %ctaid.x;
	mov.u32 	%r2, %tid.x;
	setp.ge.s32 	%p1, %r1, %r4;
	setp.ge.s32 	%p2, %r2, %r3;
	or.pred  	%p3, %p1, %p2;
	@%p3 bra 	$L__BB0_4;
	setp.ne.s32 	%p4, %r2, 0;
	@%p4 bra 	$L__BB0_3;
	mov.b32 	%r5, -831624408;
	st.shared.u32 	[_ZZ15rowwise_softmaxPfS_iiE7row_max], %r5;
	mov.b32 	%r6, 0;
	st.shared.u32 	[_ZZ15rowwise_softmaxPfS_iiE7sum_exp], %r6;
$L__BB0_3:
	bar.sync 	0;
	mad.lo.s32 	%r7, %r3, %r1, %r2;
	cvta.to.global.u64 	%rd3, %rd1;
	mul.wide.u32 	%rd4, %r7, 4;
	add.s64 	%rd5, %rd3, %rd4;
	ld.global.u32 	%r8, [%rd5];
	atom.shared.max.s32 	%r9, [_ZZ15rowwise_softmaxPfS_iiE7row_max], %r8;
	bar.sync 	0;
	ld.global.f32 	%f1, [%rd5];
	ld.shared.f32 	%f2, [_ZZ15rowwise_softmaxPfS_iiE7row_max];
	sub.f32 	%f3, %f1, %f2;
	fma.rn.f32 	%f4, %f3, 0f3BBB989D, 0f3F000000;
	cvt.sat.f32.f32 	%f5, %f4;
	mov.f32 	%f6, 0f4B400001;
	mov.f32 	%f7, 0f437C0000;
	fma.rm.f32 	%f8, %f5, %f7, %f6;
	add.f32 	%f9, %f8, 0fCB40007F;
	neg.f32 	%f10, %f9;
	fma.rn.f32 	%f11, %f3, 0f3FB8AA3B, %f10;
	fma.rn.f32 	%f12, %f3, 0f32A57060, %f11;
	mov.b32 	%r10, %f8;
	shl.b32 	%r11, %r10, 23;
	mov.b32 	%f13, %r11;
	ex2.approx.ftz.f32 	%f14, %f12;
	mul.f32 	%f15, %f14, %f13;
	cvta.to.global.u64 	%rd6, %rd2;
	add.s64 	%rd7, %rd6, %rd4;
	st.global.f32 	[%rd7], %f15;
	atom.shared.add.f32 	%f16, [_ZZ15rowwise_softmaxPfS_iiE7sum_exp], %f15;
	bar.sync 	0;
	ld.global.f32 	%f17, [%rd7];
	ld.shared.f32 	%f18, [_ZZ15rowwise_softmaxPfS_iiE7sum_exp];
	div.rn.f32 	%f19, %f17, %f18;
	st.global.f32 	[%rd7], %f19;
$L__BB0_4:
	ret;

}


// ===== COMPILED SASS (sm_100) =====

	.target	sm_100

	.elftype	@"ET_EXEC"


//--------------------- .note.nv.tkinfo           --------------------------
	.section	.note.nv.tkinfo,"",@"SHT_NOTE"
	.sectionflags	@"SHF_NOTE_NV_TKINFO"
	.tkinfo
        /*0018*/ 	.word	0x00000002
        /*0030*/ 	.string	""
        /*0030*/ 	.string	"ptxas"
        /*0030*/ 	.string	"Cuda compilation tools, release 13.0, V13.0.88"
        /*0030*/ 	.string	"Build cuda_13.0.r13.0/compiler.36424714_0"
        /*0030*/ 	.string	"-arch sm_100 -m 64 "



//--------------------- .note.nv.cuinfo           --------------------------
	.section	.note.nv.cuinfo,"",@"SHT_NOTE"
	.sectionflags	@"SHF_NOTE_NV_CUINFO"
        /*0018*/ 	.short	0x0002
        /*001a*/ 	.short	0x0064
        /*001c*/ 	.short	0x0082
	.zero		2


//--------------------- .nv.info                  --------------------------
	.section	.nv.info,"",@"SHT_CUDA_INFO"
	.align	4


	//----- nvinfo : EIATTR_REGCOUNT
	.align		4
        /*0000*/ 	.byte	0x04, 0x2f
        /*0002*/ 	.short	(.L_1 - .L_0)
	.align		4
.L_0:
        /*0004*/ 	.word	index@(_Z15rowwise_softmaxPfS_ii)
        /*0008*/ 	.word	0x00000010


	//----- nvinfo : EIATTR_FRAME_SIZE
	.align		4
.L_1:
        /*000c*/ 	.byte	0x04, 0x11
        /*000e*/ 	.short	(.L_3 - .L_2)
	.align		4
.L_2:
        /*0010*/ 	.word	index@($__internal_0_$__cuda_sm3x_div_rn_noftz_f32_slowpath)
        /*0014*/ 	.word	0x00000000


	//----- nvinfo : EIATTR_FRAME_SIZE
	.align		4
.L_3:
        /*0018*/ 	.byte	0x04, 0x11
        /*001a*/ 	.short	(.L_5 - .L_4)
	.align		4
.L_4:
        /*001c*/ 	.word	index@(_Z15rowwise_softmaxPfS_ii)
        /*0020*/ 	.word	0x00000000


	//----- nvinfo : EIATTR_MIN_STACK_SIZE
	.align		4
.L_5:
        /*0024*/ 	.byte	0x04, 0x12
        /*0026*/ 	.short	(.L_7 - .L_6)
	.align		4
.L_6:
        /*0028*/ 	.word	index@(_Z15rowwise_softmaxPfS_ii)
        /*002c*/ 	.word	0x00000000
.L_7:


//--------------------- .nv.compat                --------------------------
	.section	.nv.compat,"",@"SHT_CUDA_COMPAT_INFO"
	.align	4
        /*0000*/ 	.byte	0x02, 0x09, 0x00, 0x00, 0x02, 0x02, 0x01, 0x00, 0x02, 0x05, 0x05, 0x00, 0x03, 0x07, 0x01, 0x01
        /*0010*/ 	.byte	0x02, 0x03, 0x00, 0x00, 0x02, 0x06, 0x01, 0x00, 0x04, 0x0b, 0x08, 0x00, 0x01, 0x00, 0x00, 0x00
        /*0020*/ 	.byte	0x00, 0x00, 0x00, 0x00


//--------------------- .nv.info._Z15rowwise_softmaxPfS_ii --------------------------
	.section	.nv.info._Z15rowwise_softmaxPfS_ii,"",@"SHT_CUDA_INFO"
	.sectionflags	@""
	.align	4


	//----- nvinfo : EIATTR_CUDA_API_VERSION
	.align		4
        /*0000*/ 	.byte	0x04, 0x37
        /*0002*/ 	.short	(.L_9 - .L_8)
.L_8:
        /*0004*/ 	.word	0x00000082


	//----- nvinfo : EIATTR_KPARAM_INFO
	.align		4
.L_9:
        /*0008*/ 	.byte	0x04, 0x17
        /*000a*/ 	.short	(.L_11 - .L_10)
.L_10:
        /*000c*/ 	.word	0x00000000
        /*0010*/ 	.short	0x0003
        /*0012*/ 	.short	0x0014
        /*0014*/ 	.byte	0x00, 0xf0, 0x11, 0x00


	//----- nvinfo : EIATTR_KPARAM_INFO
	.align		4
.L_11:
        /*0018*/ 	.byte	0x04, 0x17
        /*001a*/ 	.short	(.L_13 - .L_12)
.L_12:
        /*001c*/ 	.word	0x00000000
        /*0020*/ 	.short	0x0002
        /*0022*/ 	.short	0x0010
        /*0024*/ 	.byte	0x00, 0xf0, 0x11, 0x00


	//----- nvinfo : EIATTR_KPARAM_INFO
	.align		4
.L_13:
        /*0028*/ 	.byte	0x04, 0x17
        /*002a*/ 	.short	(.L_15 - .L_14)
.L_14:
        /*002c*/ 	.word	0x00000000
        /*0030*/ 	.short	0x0001
        /*0032*/ 	.short	0x0008
        /*0034*/ 	.byte	0x00, 0xf5, 0x21, 0x00


	//----- nvinfo : EIATTR_KPARAM_INFO
	.align		4
.L_15:
        /*0038*/ 	.byte	0x04, 0x17
        /*003a*/ 	.short	(.L_17 - .L_16)
.L_16:
        /*003c*/ 	.word	0x00000000
        /*0040*/ 	.short	0x0000
        /*0042*/ 	.short	0x0000
        /*0044*/ 	.byte	0x00, 0xf5, 0x21, 0x00


	//----- nvinfo : EIATTR_SPARSE_MMA_MASK
	.align		4
.L_17:
        /*0048*/ 	.byte	0x03, 0x50
        /*004a*/ 	.short	0x0000


	//----- nvinfo : EIATTR_MAXREG_COUNT
	.align		4
        /*004c*/ 	.byte	0x03, 0x1b
        /*004e*/ 	.short	0x00ff


	//----- nvinfo : EIATTR_NUM_BARRIERS
	.align		4
        /*0050*/ 	.byte	0x02, 0x4c
        /*0052*/ 	.byte	0x01
	.zero		1


	//----- nvinfo : EIATTR_MERCURY_ISA_VERSION
	.align		4
        /*0054*/ 	.byte	0x03, 0x5f
        /*0056*/ 	.short	0x0101


	//----- nvinfo : EIATTR_INT_WARP_WIDE_INSTR_OFFSETS
	.align		4
        /*0058*/ 	.byte	0x04, 0x31
        /*005a*/ 	.short	(.L_19 - .L_18)


	//   ....[0]....
.L_18:
        /*005c*/ 	.word	0x00000140


	//   ....[1]....
        /*0060*/ 	.word	0x00000180


	//----- nvinfo : EIATTR_VRC_CTA_INIT_COUNT
	.align		4
.L_19:
        /*0064*/ 	.byte	0x02, 0x4a
	.zero		1
	.zero		1


	//----- nvinfo : EIATTR_EXIT_INSTR_OFFSETS
	.align		4
        /*0068*/ 	.byte	0x04, 0x1c
        /*006a*/ 	.short	(.L_21 - .L_20)


	//   ....[0]....
.L_20:
        /*006c*/ 	.word	0x00000060


	//   ....[1]....
        /*0070*/ 	.word	0x00000460


	//----- nvinfo : EIATTR_CRS_STACK_SIZE
	.align		4
.L_21:
        /*0074*/ 	.byte	0x04, 0x1e
        /*0076*/ 	.short	(.L_23 - .L_22)
.L_22:
        /*0078*/ 	.word	0x00000000


	//----- nvinfo : EIATTR_CBANK_PARAM_SIZE
	.align		4
.L_23:
        /*007c*/ 	.byte	0x03, 0x19
        /*007e*/ 	.short	0x0018


	//----- nvinfo : EIATTR_PARAM_CBANK
	.align		4
        /*0080*/ 	.byte	0x04, 0x0a
        /*0082*/ 	.short	(.L_25 - .L_24)
	.align		4
.L_24:
        /*0084*/ 	.word	index@(.nv.constant0._Z15rowwise_softmaxPfS_ii)
        /*0088*/ 	.short	0x0380
        /*008a*/ 	.short	0x0018


	//----- nvinfo : EIATTR_SW_WAR
	.align		4
.L_25:
        /*008c*/ 	.byte	0x04, 0x36
        /*008e*/ 	.short	(.L_27 - .L_26)
.L_26:
        /*0090*/ 	.word	0x00000008
.L_27:


//--------------------- .nv.callgraph             --------------------------
	.section	.nv.callgraph,"",@"SHT_CUDA_CALLGRAPH"
	.align	4
	.sectionentsize	8
	.align		4
        /*0000*/ 	.word	0x00000000
	.align		4
        /*0004*/ 	.word	0xffffffff
	.align		4
        /*0008*/ 	.word	0x00000000
	.align		4
        /*000c*/ 	.word	0xfffffffe
	.align		4
        /*0010*/ 	.word	0x00000000
	.align		4
        /*0014*/ 	.word	0xfffffffd
	.align		4
        /*0018*/ 	.word	0x00000000
	.align		4
        /*001c*/ 	.word	0xfffffffc


//--------------------- .text._Z15rowwise_softmaxPfS_ii --------------------------
	.section	.text._Z15rowwise_softmaxPfS_ii,"ax",@progbits
	.align	128
        .global         _Z15rowwise_softmaxPfS_ii
        .type           _Z15rowwise_softmaxPfS_ii,@function
        .size           _Z15rowwise_softmaxPfS_ii,(.L_x_16 - _Z15rowwise_softmaxPfS_ii)
        .other          _Z15rowwise_softmaxPfS_ii,@"STO_CUDA_ENTRY STV_DEFAULT"
_Z15rowwise_softmaxPfS_ii:
.text._Z15rowwise_softmaxPfS_ii:
[----:B------:R-:W-:Y:S01]  /*0000*/  LDC R1, c[0x0][0x37c] ;  /* 0x0000df00ff017b82 */ /* 0x000fe20000000800 */
[----:B------:R-:W0:Y:S07]  /*0010*/  S2R R0, SR_TID.X ;  /* 0x0000000000007919 */ /* 0x000e2e0000002100 */
[----:B------:R-:W0:Y:S08]  /*0020*/  LDC.64 R6, c[0x0][0x390] ;  /* 0x0000e400ff067b82 */ /* 0x000e300000000a00 */
[----:B------:R-:W1:Y:S01]  /*0030*/  S2UR UR6, SR_CTAID.X ;  /* 0x00000000000679c3 */ /* 0x000e620000002500 */
[----:B0-----:R-:W-:-:S04]  /*0040*/  ISETP.GE.AND P0, PT, R0, R7, PT ;  /* 0x000000070000720c */ /* 0x001fc80003f06270 */
[----:B-1----:R-:W-:-:S13]  /*0050*/  ISETP.LE.OR P0, PT, R6, UR6, P0 ;  /* 0x0000000606007c0c */ /* 0x002fda0008703670 */
[----:B------:R-:W-:Y:S05]  /*0060*/  @P0 EXIT ;  /* 0x000000000000094d */ /* 0x000fea0003800000 */
[----:B------:R-:W0:Y:S01]  /*0070*/  S2UR UR5, SR_CgaCtaId ;  /* 0x00000000000579c3 */ /* 0x000e220000008800 */
[----:B------:R-:W-:Y:S01]  /*0080*/  ISETP.NE.AND P0, PT, R0, RZ, PT ;  /* 0x000000ff0000720c */ /* 0x000fe20003f05270 */
[----:B------:R-:W-:Y:S01]  /*0090*/  UMOV UR4, 0x400 ;  /* 0x0000040000047882 */ /* 0x000fe20000000000 */
[----:B------:R-:W-:Y:S01]  /*00a0*/  IMAD.MOV.U32 R11, RZ, RZ, RZ ;  /* 0x000000ffff0b7224 */ /* 0x000fe200078e00ff */
[----:B------:R-:W1:Y:S01]  /*00b0*/  LDCU.64 UR8, c[0x0][0x358] ;  /* 0x00006b00ff0877ac */ /* 0x000e620008000a00 */
[----:B------:R-:W-:-:S03]  /*00c0*/  IMAD R7, R7, UR6, R0 ;  /* 0x0000000607077c24 */ /* 0x000fc6000f8e0200 */
[----:B------:R-:W2:Y:S06]  /*00d0*/  LDC.64 R2, c[0x0][0x380] ;  /* 0x0000e000ff027b82 */ /* 0x000eac0000000a00 */
[----:B------:R-:W-:Y:S01]  /*00e0*/  @!P0 IMAD.MOV.U32 R10, RZ, RZ, -0x319194d8 ;  /* 0xce6e6b28ff0a8424 */ /* 0x000fe200078e00ff */
[----:B0-----:R-:W-:Y:S01]  /*00f0*/  ULEA UR7, UR5, UR4, 0x18 ;  /* 0x0000000405077291 */ /* 0x001fe2000f8ec0ff */
[----:B--2---:R-:W-:-:S08]  /*0100*/  IMAD.WIDE.U32 R2, R7, 0x4, R2 ;  /* 0x0000000407027825 */ /* 0x004fd000078e0002 */
[----:B------:R-:W-:Y:S01]  /*0110*/  @!P0 STS.64 [UR7], R10 ;  /* 0x0000000aff008988 */ /* 0x000fe20008000a07 */
[----:B------:R-:W-:Y:S06]  /*0120*/  BAR.SYNC.DEFER_BLOCKING 0x0 ;  /* 0x0000000000007b1d */ /* 0x000fec0000010000 */
[----:B-1----:R-:W2:Y:S01]  /*0130*/  LDG.E R0, desc[UR8][R2.64] ;  /* 0x0000000802007981 */ /* 0x002ea2000c1e1900 */
[----:B------:R-:W-:Y:S02]  /*0140*/  VOTEU.ANY UR6, UPT, PT ;  /* 0x0000000000067886 */ /* 0x000fe400038e0100 */
[----:B------:R-:W-:Y:S01]  /*0150*/  UFLO.U32 UR6, UR6 ;  /* 0x00000006000672bd */ /* 0x000fe200080e0000 */
[----:B------:R-:W0:Y:S05]  /*0160*/  S2R R4, SR_LANEID ;  /* 0x0000000000047919 */ /* 0x000e2a0000000000 */
[----:B0-----:R-:W-:-:S02]  /*0170*/  ISETP.EQ.U32.AND P0, PT, R4, UR6, PT ;  /* 0x0000000604007c0c */ /* 0x001fc4000bf02070 */
[----:B--2---:R-:W-:-:S13]  /*0180*/  CREDUX.MAX.S32 UR10, R0 ;  /* 0x00000000000a72cc */ /* 0x004fda0000000200 */
[----:B------:R-:W-:-:S05]  /*0190*/  IMAD.U32 R8, RZ, RZ, UR10 ;  /* 0x0000000aff087e24 */ /* 0x000fca000f8e00ff */
[----:B------:R-:W-:Y:S01]  /*01a0*/  @P0 ATOMS.MAX.S32 RZ, [UR7], R8 ;  /* 0x00000008ffff098c */ /* 0x000fe20009000207 */
[----:B------:R-:W-:Y:S06]  /*01b0*/  BAR.SYNC.DEFER_BLOCKING 0x0 ;  /* 0x0000000000007b1d */ /* 0x000fec0000010000 */
[----:B------:R-:W2:Y:S01]  /*01c0*/  LDG.E R0, desc[UR8][R2.64] ;  /* 0x0000000802007981 */ /* 0x000ea2000c1e1900 */
[----:B------:R-:W-:Y:S01]  /*01d0*/  IMAD.MOV.U32 R9, RZ, RZ, 0x3bbb989d ;  /* 0x3bbb989dff097424 */ /* 0x000fe200078e00ff */
[----:B------:R-:W-:Y:S01]  /*01e0*/  BSSY.RECONVERGENT B0, `(.L_x_0) ;  /* 0x0000016000007945 */ /* 0x000fe20003800200 */
[----:B------:R-:W-:Y:S01]  /*01f0*/  UIADD3 UR4, UPT, UPT, UR4, 0x4, URZ ;  /* 0x0000000404047890 */ /* 0x000fe2000fffe0ff */
[----:B------:R-:W2:Y:S03]  /*0200*/  LDS R5, [UR7] ;  /* 0x00000007ff057984 */ /* 0x000ea60008000800 */
[----:B------:R-:W-:Y:S01]  /*0210*/  ULEA UR4, UR5, UR4, 0x18 ;  /* 0x0000000405047291 */ /* 0x000fe2000f8ec0ff */
[----:B--2---:R-:W-:Y:S01]  /*0220*/  FADD R0, R0, -R5 ;  /* 0x8000000500007221 */ /* 0x004fe20000000000 */
[----:B------:R-:W-:-:S03]  /*0230*/  IMAD.MOV.U32 R5, RZ, RZ, 0x437c0000 ;  /* 0x437c0000ff057424 */ /* 0x000fc600078e00ff */
[----:B------:R-:W-:-:S04]  /*0240*/  FFMA.SAT R4, R0, R9, 0.5 ;  /* 0x3f00000000047423 */ /* 0x000fc80000002009 */
[----:B------:R-:W-:Y:S02]  /*0250*/  FFMA.RM R6, R4, R5, 12582913 ;  /* 0x4b40000104067423 */ /* 0x000fe40000004005 */
[----:B------:R-:W0:Y:S02]  /*0260*/  LDC.64 R4, c[0x0][0x388] ;  /* 0x0000e200ff047b82 */ /* 0x000e240000000a00 */
[C---:B------:R-:W-:Y:S01]  /*0270*/  FADD R9, R6.reuse, -12583039 ;  /* 0xcb40007f06097421 */ /* 0x040fe20000000000 */
[----:B------:R-:W-:-:S03]  /*0280*/  IMAD.SHL.U32 R6, R6, 0x800000, RZ ;  /* 0x0080000006067824 */ /* 0x000fc600078e00ff */
[----:B------:R-:W-:-:S04]  /*0290*/  FFMA R9, R0, 1.4426950216293334961, -R9 ;  /* 0x3fb8aa3b00097823 */ /* 0x000fc80000000809 */
[----:B------:R-:W-:-:S06]  /*02a0*/  FFMA R9, R0, 1.925963033500011079e-08, R9 ;  /* 0x32a5706000097823 */ /* 0x000fcc0000000009 */
[----:B------:R-:W1:Y:S01]  /*02b0*/  MUFU.EX2 R9, R9 ;  /* 0x0000000900097308 */ /* 0x000e620000000800 */
[----:B0-----:R-:W-:-:S04]  /*02c0*/  IMAD.WIDE.U32 R4, R7, 0x4, R4 ;  /* 0x0000000407047825 */ /* 0x001fc800078e0004 */
[----:B-1----:R-:W-:-:S05]  /*02d0*/  FMUL R3, R6, R9 ;  /* 0x0000000906037220 */ /* 0x002fca0000400000 */
[----:B------:R0:W-:Y:S02]  /*02e0*/  STG.E desc[UR8][R4.64], R3 ;  /* 0x0000000304007986 */ /* 0x0001e4000c101908 */
.L_x_1:
[----:B------:R-:W1:Y:S01]  /*02f0*/  LDS R6, [UR4] ;  /* 0x00000004ff067984 */ /* 0x000e620008000800 */
[----:B------:R-:W-:Y:S02]  /*0300*/  IMAD.U32 R0, RZ, RZ, UR4 ;  /* 0x00000004ff007e24 */ /* 0x000fe4000f8e00ff */
[----:B-1----:R-:W-:-:S05]  /*0310*/  FADD R7, R3, R6 ;  /* 0x0000000603077221 */ /* 0x002fca0000000000 */
[----:B------:R-:W1:Y:S02]  /*0320*/  ATOMS.CAST.SPIN P0, [R0], R6, R7 ;  /* 0x000000060000758d */ /* 0x000e640001800007 */
[----:B-1----:R-:W-:Y:S05]  /*0330*/  @!P0 BRA `(.L_x_1) ;  /* 0xfffffffc00ec8947 */ /* 0x002fea000383ffff */
[----:B------:R-:W-:Y:S05]  /*0340*/  BSYNC.RECONVERGENT B0 ;  /* 0x0000000000007941 */ /* 0x000fea0003800200 */
.L_x_0:
[----:B------:R-:W-:Y:S06]  /*0350*/  BAR.SYNC.DEFER_BLOCKING 0x0 ;  /* 0x0000000000007b1d */ /* 0x000fec0000010000 */
[----:B------:R-:W2:Y:S01]  /*0360*/  LDG.E R0, desc[UR8][R4.64] ;  /* 0x0000000804007981 */ /* 0x000ea2000c1e1900 */
[----:B------:R-:W-:Y:S03]  /*0370*/  BSSY.RECONVERGENT B0, `(.L_x_2) ;  /* 0x000000d000007945 */ /* 0x000fe60003800200 */
[----:B0-----:R-:W0:Y:S02]  /*0380*/  LDS R3, [UR7+0x4] ;  /* 0x00000407ff037984 */ /* 0x001e240008000800 */
[----:B0-----:R-:W0:Y:S02]  /*0390*/  MUFU.RCP R2, R3 ;  /* 0x0000000300027308 */ /* 0x001e240000001000 */
[----:B0-----:R-:W-:-:S04]  /*03a0*/  FFMA R7, -R3, R2, 1 ;  /* 0x3f80000003077423 */ /* 0x001fc80000000102 */
[----:B------:R-:W-:Y:S02]  /*03b0*/  FFMA R7, R2, R7, R2 ;  /* 0x0000000702077223 */ /* 0x000fe40000000002 */
[----:B--2---:R-:W0:Y:S02]  /*03c0*/  FCHK P0, R0, R3 ;  /* 0x0000000300007302 */ /* 0x004e240000000000 */
[----:B------:R-:W-:-:S04]  /*03d0*/  FFMA R2, R0, R7, RZ ;  /* 0x0000000700027223 */ /* 0x000fc800000000ff */
[----:B------:R-:W-:-:S04]  /*03e0*/  FFMA R6, -R3, R2, R0 ;  /* 0x0000000203067223 */ /* 0x000fc80000000100 */
[----:B------:R-:W-:Y:S01]  /*03f0*/  FFMA R7, R7, R6, R2 ;  /* 0x0000000607077223 */ /* 0x000fe20000000002 */
[----:B0-----:R-:W-:Y:S06]  /*0400*/  @!P0 BRA `(.L_x_3) ;  /* 0x00000000000c8947 */ /* 0x001fec0003800000 */
[----:B------:R-:W-:-:S07]  /*0410*/  MOV R2, 0x430 ;  /* 0x0000043000027802 */ /* 0x000fce0000000f00 */
[----:B------:R-:W-:Y:S05]  /*0420*/  CALL.REL.NOINC `($__internal_0_$__cuda_sm3x_div_rn_noftz_f32_slowpath) ;  /* 0x0000000000107944 */ /* 0x000fea0003c00000 */
[----:B------:R-:W-:-:S07]  /*0430*/  IMAD.MOV.U32 R7, RZ, RZ, R0 ;  /* 0x000000ffff077224 */ /* 0x000fce00078e0000 */
.L_x_3:
[----:B------:R-:W-:Y:S05]  /*0440*/  BSYNC.RECONVERGENT B0 ;  /* 0x0000000000007941 */ /* 0x000fea0003800200 */
.L_x_2:
[----:B------:R-:W-:Y:S01]  /*0450*/  STG.E desc[UR8][R4.64], R7 ;  /* 0x0000000704007986 */ /* 0x000fe2000c101908 */
[----:B------:R-:W-:Y:S05]  /*0460*/  EXIT ;  /* 0x000000000000794d */ /* 0x000fea0003800000 */
        .weak           $__internal_0_$__cuda_sm3x_div_rn_noftz_f32_slowpath
        .type           $__internal_0_$__cuda_sm3x_div_rn_noftz_f32_slowpath,@function
        .size           $__internal_0_$__cuda_sm3x_div_rn_noftz_f32_slowpath,(.L_x_16 - $__internal_0_$__cuda_sm3x_div_rn_noftz_f32_slowpath)
$__internal_0_$__cuda_sm3x_div_rn_noftz_f32_slowpath:
[--C-:B------:R-:W-:Y:S01]  /*0470*/  SHF.R.U32.HI R7, RZ, 0x17, R3.reuse ;  /* 0x00000017ff077819 */ /* 0x100fe20000011603 */
[----:B------:R-:W-:Y:S01]  /*0480*/  BSSY.RECONVERGENT B1, `(.L_x_4) ;  /* 0x0000064000017945 */ /* 0x000fe20003800200 */
[--C-:B------:R-:W-:Y:S01]  /*0490*/  SHF.R.U32.HI R6, RZ, 0x17, R0.reuse ;  /* 0x00000017ff067819 */ /* 0x100fe20000011600 */
[----:B------:R-:W-:Y:S01]  /*04a0*/  IMAD.MOV.U32 R8, RZ, RZ, R0 ;  /* 0x000000ffff087224 */ /* 0x000fe200078e0000 */
[----:B------:R-:W-:Y:S01]  /*04b0*/  LOP3.LUT R7, R7, 0xff, RZ, 0xc0, !PT ;  /* 0x000000ff07077812 */ /* 0x000fe200078ec0ff */
[----:B------:R-:W-:Y:S01]  /*04c0*/  IMAD.MOV.U32 R9, RZ, RZ, R3 ;  /* 0x000000ffff097224 */ /* 0x000fe200078e0003 */
[----:B------:R-:W-:Y:S02]  /*04d0*/  LOP3.LUT R6, R6, 0xff, RZ, 0xc0, !PT ;  /* 0x000000ff06067812 */ /* 0x000fe400078ec0ff */
[----:B------:R-:W-:-:S03]  /*04e0*/  IADD3 R12, PT, PT, R7, -0x1, RZ ;  /* 0xffffffff070c7810 */ /* 0x000fc60007ffe0ff */
[----:B------:R-:W-:Y:S01]  /*04f0*/  VIADD R11, R6, 0xffffffff ;  /* 0xffffffff060b7836 */ /* 0x000fe20000000000 */
[----:B------:R-:W-:-:S04]  /*0500*/  ISETP.GT.U32.AND P0, PT, R12, 0xfd, PT ;  /* 0x000000fd0c00780c */ /* 0x000fc80003f04070 */
[----:B------:R-:W-:-:S13]  /*0510*/  ISETP.GT.U32.OR P0, PT, R11, 0xfd, P0 ;  /* 0x000000fd0b00780c */ /* 0x000fda0000704470 */
[----:B------:R-:W-:Y:S01]  /*0520*/  @!P0 IMAD.MOV.U32 R10, RZ, RZ, RZ ;  /* 0x000000ffff0a8224 */ /* 0x000fe200078e00ff */
[----:B------:R-:W-:Y:S06]  /*0530*/  @!P0 BRA `(.L_x_5) ;  /* 0x00000000005c8947 */ /* 0x000fec0003800000 */
[----:B------:R-:W-:Y:S02]  /*0540*/  FSETP.GTU.FTZ.AND P0, PT, |R0|, +INF , PT ;  /* 0x7f8000000000780b */ /* 0x000fe40003f1c200 */
[----:B------:R-:W-:-:S04]  /*0550*/  FSETP.GTU.FTZ.AND P1, PT, |R3|, +INF , PT ;  /* 0x7f8000000300780b */ /* 0x000fc80003f3c200 */
[----:B------:R-:W-:-:S13]  /*0560*/  PLOP3.LUT P0, PT, P0, P1, PT, 0xf8, 0x8f ;  /* 0x00000000008f781c */ /* 0x000fda0000703f70 */
[----:B------:R-:W-:Y:S05]  /*0570*/  @P0 BRA `(.L_x_6) ;  /* 0x00000004004c0947 */ /* 0x000fea0003800000 */
[----:B------:R-:W-:-:S13]  /*0580*/  LOP3.LUT P0, RZ, R9, 0x7fffffff, R8, 0xc8, !PT ;  /* 0x7fffffff09ff7812 */ /* 0x000fda000780c808 */
[----:B------:R-:W-:Y:S05]  /*0590*/  @!P0 BRA `(.L_x_7) ;  /* 0x00000004003c8947 */ /* 0x000fea0003800000 */
[C---:B------:R-:W-:Y:S02]  /*05a0*/  FSETP.NEU.FTZ.AND P2, PT, |R0|.reuse, +INF , PT ;  /* 0x7f8000000000780b */ /* 0x040fe40003f5d200 */
[----:B------:R-:W-:Y:S02]  /*05b0*/  FSETP.NEU.FTZ.AND P1, PT, |R3|, +INF , PT ;  /* 0x7f8000000300780b */ /* 0x000fe40003f3d200 */
[----:B------:R-:W-:-:S11]  /*05c0*/  FSETP.NEU.FTZ.AND P0, PT, |R0|, +INF , PT ;  /* 0x7f8000000000780b */ /* 0x000fd60003f1d200 */
[----:B------:R-:W-:Y:S05]  /*05d0*/  @!P1 BRA !P2, `(.L_x_7) ;  /* 0x00000004002c9947 */ /* 0x000fea0005000000 */
[----:B------:R-:W-:-:S04]  /*05e0*/  LOP3.LUT P2, RZ, R8, 0x7fffffff, RZ, 0xc0, !PT ;  /* 0x7fffffff08ff7812 */ /* 0x000fc8000784c0ff */
[----:B------:R-:W-:-:S13]  /*05f0*/  PLOP3.LUT P1, PT, P1, P2, PT, 0x2f, 0xf2 ;  /* 0x0000000000f2781c */ /* 0x000fda0000f24577 */
[----:B------:R-:W-:Y:S05]  /*0600*/  @P1 BRA `(.L_x_8) ;  /* 0x0000000400181947 */ /* 0x000fea0003800000 */
[----:B------:R-:W-:-:S04]  /*0610*/  LOP3.LUT P1, RZ, R9, 0x7fffffff, RZ, 0xc0, !PT ;  /* 0x7fffffff09ff7812 */ /* 0x000fc8000782c0ff */
[----:B------:R-:W-:-:S13]  /*0620*/  PLOP3.LUT P0, PT, P0, P1, PT, 0x2f, 0xf2 ;  /* 0x0000000000f2781c */ /* 0x000fda0000702577 */
[----:B------:R-:W-:Y:S05]  /*0630*/  @P0 BRA `(.L_x_9) ;  /* 0x0000000400000947 */ /* 0x000fea0003800000 */
[----:B------:R-:W-:Y:S02]  /*0640*/  ISETP.GE.AND P0, PT, R11, RZ, PT ;  /* 0x000000ff0b00720c */ /* 0x000fe40003f06270 */
[----:B------:R-:W-:-:S11]  /*0650*/  ISETP.GE.AND P1, PT, R12, RZ, PT ;  /* 0x000000ff0c00720c */ /* 0x000fd60003f26270 */
[----:B------:R-:W-:Y:S02]  /*0660*/  @P0 IMAD.MOV.U32 R10, RZ, RZ, RZ ;  /* 0x000000ffff0a0224 */ /* 0x000fe400078e00ff */
[----:B------:R-:W-:Y:S01]  /*0670*/  @!P0 FFMA R8, R0, 1.84467440737095516160e+19, RZ ;  /* 0x5f80000000088823 */ /* 0x000fe200000000ff */
[----:B------:R-:W-:Y:S02]  /*0680*/  @!P0 IMAD.MOV.U32 R10, RZ, RZ, -0x40 ;  /* 0xffffffc0ff0a8424 */ /* 0x000fe400078e00ff */
[----:B------:R-:W-:-:S03]  /*0690*/  @!P1 FFMA R9, R3, 1.84467440737095516160e+19, RZ ;  /* 0x5f80000003099823 */ /* 0x000fc600000000ff */
[----:B------:R-:W-:-:S07]  /*06a0*/  @!P1 IADD3 R10, PT, PT, R10, 0x40, RZ ;  /* 0x000000400a0a9810 */ /* 0x000fce0007ffe0ff */
.L_x_5:
[----:B------:R-:W-:Y:S01]  /*06b0*/  LEA R0, R7, 0xc0800000, 0x17 ;  /* 0xc080000007007811 */ /* 0x000fe200078eb8ff */
[----:B------:R-:W-:Y:S01]  /*06c0*/  VIADD R6, R6, 0xffffff81 ;  /* 0xffffff8106067836 */ /* 0x000fe20000000000 */
[----:B------:R-:W-:Y:S03]  /*06d0*/  BSSY.RECONVERGENT B2, `(.L_x_10) ;  /* 0x0000035000027945 */ /* 0x000fe60003800200 */
[----:B------:R-:W-:Y:S01]  /*06e0*/  IMAD.IADD R9, R9, 0x1, -R0 ;  /* 0x0000000109097824 */ /* 0x000fe200078e0a00 */
[C---:B------:R-:W-:Y:S01]  /*06f0*/  IADD3 R7, PT, PT, R6.reuse, 0x7f, -R7 ;  /* 0x0000007f06077810 */ /* 0x040fe20007ffe807 */
[----:B------:R-:W-:Y:S02]  /*0700*/  IMAD R0, R6, -0x800000, R8 ;  /* 0xff80000006007824 */ /* 0x000fe400078e0208 */
[----:B------:R-:W0:Y:S01]  /*0710*/  MUFU.RCP R3, R9 ;  /* 0x0000000900037308 */ /* 0x000e220000001000 */
[----:B------:R-:W-:Y:S01]  /*0720*/  FADD.FTZ R11, -R9, -RZ ;  /* 0x800000ff090b7221 */ /* 0x000fe20000010100 */
[----:B------:R-:W-:-:S03]  /*0730*/  IMAD.IADD R7, R7, 0x1, R10 ;  /* 0x0000000107077824 */ /* 0x000fc600078e020a */
[----:B0-----:R-:W-:-:S04]  /*0740*/  FFMA R12, R3, R11, 1 ;  /* 0x3f800000030c7423 */ /* 0x001fc8000000000b */
[----:B------:R-:W-:-:S04]  /*0750*/  FFMA R12, R3, R12, R3 ;  /* 0x0000000c030c7223 */ /* 0x000fc80000000003 */
[----:B------:R-:W-:-:S04]  /*0760*/  FFMA R3, R0, R12, RZ ;  /* 0x0000000c00037223 */ /* 0x000fc800000000ff */
[----:B------:R-:W-:-:S04]  /*0770*/  FFMA R8, R11, R3, R0 ;  /* 0x000000030b087223 */ /* 0x000fc80000000000 */
[----:B------:R-:W-:-:S04]  /*0780*/  FFMA R13, R12, R8, R3 ;  /* 0x000000080c0d7223 */ /* 0x000fc80000000003 */
[----:B------:R-:W-:-:S04]  /*0790*/  FFMA R8, R11, R13, R0 ;  /* 0x0000000d0b087223 */ /* 0x000fc80000000000 */
[----:B------:R-:W-:-:S05]  /*07a0*/  FFMA R0, R12, R8, R13 ;  /* 0x000000080c007223 */ /* 0x000fca000000000d */
[----:B------:R-:W-:-:S04]  /*07b0*/  SHF.R.U32.HI R3, RZ, 0x17, R0 ;  /* 0x00000017ff037819 */ /* 0x000fc80000011600 */
[----:B------:R-:W-:-:S05]  /*07c0*/  LOP3.LUT R3, R3, 0xff, RZ, 0xc0, !PT ;  /* 0x000000ff03037812 */ /* 0x000fca00078ec0ff */
[----:B------:R-:W-:-:S04]  /*07d0*/  IMAD.IADD R9, R3, 0x1, R7 ;  /* 0x0000000103097824 */ /* 0x000fc800078e0207 */
[----:B------:R-:W-:-:S05]  /*07e0*/  VIADD R3, R9, 0xffffffff ;  /* 0xffffffff09037836 */ /* 0x000fca0000000000 */
[----:B------:R-:W-:-:S13]  /*07f0*/  ISETP.GE.U32.AND P0, PT, R3, 0xfe, PT ;  /* 0x000000fe0300780c */ /* 0x000fda0003f06070 */
[----:B------:R-:W-:Y:S05]  /*0800*/  @!P0 BRA `(.L_x_11) ;  /* 0x0000000000808947 */ /* 0x000fea0003800000 */
[----:B------:R-:W-:-:S13]  /*0810*/  ISETP.GT.AND P0, PT, R9, 0xfe, PT ;  /* 0x000000fe0900780c */ /* 0x000fda0003f04270 */
[----:B------:R-:W-:Y:S05]  /*0820*/  @P0 BRA `(.L_x_12) ;  /* 0x00000000006c0947 */ /* 0x000fea0003800000 */
[----:B------:R-:W-:-:S13]  /*0830*/  ISETP.GE.AND P0, PT, R9, 0x1, PT ;  /* 0x000000010900780c */ /* 0x000fda0003f06270 */
[----:B------:R-:W-:Y:S05]  /*0840*/  @P0 BRA `(.L_x_13) ;  /* 0x0000000000740947 */ /* 0x000fea0003800000 */
[----:B------:R-:W-:Y:S02]  /*0850*/  ISETP.GE.AND P0, PT, R9, -0x18, PT ;  /* 0xffffffe80900780c */ /* 0x000fe40003f06270 */
[----:B------:R-:W-:-:S11]  /*0860*/  LOP3.LUT R0, R0, 0x80000000, RZ, 0xc0, !PT ;  /* 0x8000000000007812 */ /* 0x000fd600078ec0ff */
[----:B------:R-:W-:Y:S05]  /*0870*/  @!P0 BRA `(.L_x_13) ;  /* 0x0000000000688947 */ /* 0x000fea0003800000 */
[CCC-:B------:R-:W-:Y:S01]  /*0880*/  FFMA.RZ R3, R12.reuse, R8.reuse, R13.reuse ;  /* 0x000000080c037223 */ /* 0x1c0fe2000000c00d */
[CCC-:B------:R-:W-:Y:S01]  /*0890*/  FFMA.RM R6, R12.reuse, R8.reuse, R13.reuse ;  /* 0x000000080c067223 */ /* 0x1c0fe2000000400d */
[C---:B------:R-:W-:Y:S02]  /*08a0*/  ISETP.NE.AND P2, PT, R9.reuse, RZ, PT ;  /* 0x000000ff0900720c */ /* 0x040fe40003f45270 */
[----:B------:R-:W-:Y:S02]  /*08b0*/  ISETP.NE.AND P1, PT, R9, RZ, PT ;  /* 0x000000ff0900720c */ /* 0x000fe40003f25270 */
[----:B------:R-:W-:Y:S01]  /*08c0*/  LOP3.LUT R7, R3, 0x7fffff, RZ, 0xc0, !PT ;  /* 0x007fffff03077812 */ /* 0x000fe200078ec0ff */
[----:B------:R-:W-:Y:S01]  /*08d0*/  FFMA.RP R3, R12, R8, R13 ;  /* 0x000000080c037223 */ /* 0x000fe2000000800d */
[----:B------:R-:W-:Y:S01]  /*08e0*/  IADD3 R8, PT, PT, R9, 0x20, RZ ;  /* 0x0000002009087810 */ /* 0x000fe20007ffe0ff */
[----:B------:R-:W-:Y:S01]  /*08f0*/  IMAD.MOV R9, RZ, RZ, -R9 ;  /* 0x000000ffff097224 */ /* 0x000fe200078e0a09 */
[----:B------:R-:W-:-:S02]  /*0900*/  LOP3.LUT R7, R7, 0x800000, RZ, 0xfc, !PT ;  /* 0x0080000007077812 */ /* 0x000fc400078efcff */
[----:B------:R-:W-:Y:S02]  /*0910*/  FSETP.NEU.FTZ.AND P0, PT, R3, R6, PT ;  /* 0x000000060300720b */ /* 0x000fe40003f1d000 */
[----:B------:R-:W-:Y:S02]  /*0920*/  SHF.L.U32 R8, R7, R8, RZ ;  /* 0x0000000807087219 */ /* 0x000fe400000006ff */
[----:B------:R-:W-:Y:S02]  /*0930*/  SEL R6, R9, RZ, P2 ;  /* 0x000000ff09067207 */ /* 0x000fe40001000000 */
[----:B------:R-:W-:Y:S02]  /*0940*/  ISETP.NE.AND P1, PT, R8, RZ, P1 ;  /* 0x000000ff0800720c */ /* 0x000fe40000f25270 */
[----:B------:R-:W-:Y:S02]  /*0950*/  SHF.R.U32.HI R6, RZ, R6, R7 ;  /* 0x00000006ff067219 */ /* 0x000fe40000011607 */
[----:B------:R-:W-:-:S02]  /*0960*/  PLOP3.LUT P0, PT, P0, P1, PT, 0xf8, 0x8f ;  /* 0x00000000008f781c */ /* 0x000fc40000703f70 */
[----:B------:R-:W-:Y:S02]  /*0970*/  SHF.R.U32.HI R8, RZ, 0x1, R6 ;  /* 0x00000001ff087819 */ /* 0x000fe40000011606 */
[----:B------:R-:W-:-:S04]  /*0980*/  SEL R3, RZ, 0x1, !P0 ;  /* 0x00000001ff037807 */ /* 0x000fc80004000000 */
[----:B------:R-:W-:-:S04]  /*0990*/  LOP3.LUT R3, R3, 0x1, R8, 0xf8, !PT ;  /* 0x0000000103037812 */ /* 0x000fc800078ef808 */
[----:B------:R-:W-:-:S05]  /*09a0*/  LOP3.LUT R3, R3, R6, RZ, 0xc0, !PT ;  /* 0x0000000603037212 */ /* 0x000fca00078ec0ff */
[----:B------:R-:W-:-:S05]  /*09b0*/  IMAD.IADD R3, R8, 0x1, R3 ;  /* 0x0000000108037824 */ /* 0x000fca00078e0203 */
[----:B------:R-:W-:Y:S01]  /*09c0*/  LOP3.LUT R0, R3, R0, RZ, 0xfc, !PT ;  /* 0x0000000003007212 */ /* 0x000fe200078efcff */
[----:B------:R-:W-:Y:S06]  /*09d0*/  BRA `(.L_x_13) ;  /* 0x0000000000107947 */ /* 0x000fec0003800000 */
.L_x_12:
[----:B------:R-:W-:-:S04]  /*09e0*/  LOP3.LUT R0, R0, 0x80000000, RZ, 0xc0, !PT ;  /* 0x8000000000007812 */ /* 0x000fc800078ec0ff */
[----:B------:R-:W-:Y:S01]  /*09f0*/  LOP3.LUT R0, R0, 0x7f800000, RZ, 0xfc, !PT ;  /* 0x7f80000000007812 */ /* 0x000fe200078efcff */
[----:B------:R-:W-:Y:S06]  /*0a00*/  BRA `(.L_x_13) ;  /* 0x0000000000047947 */ /* 0x000fec0003800000 */
.L_x_11:
[----:B------:R-:W-:-:S07]  /*0a10*/  IMAD R0, R7, 0x800000, R0 ;  /* 0x0080000007007824 */ /* 0x000fce00078e0200 */
.L_x_13:
[----:B------:R-:W-:Y:S05]  /*0a20*/  BSYNC.RECONVERGENT B2 ;  /* 0x0000000000027941 */ /* 0x000fea0003800200 */
.L_x_10:
[----:B------:R-:W-:Y:S05]  /*0a30*/  BRA `(.L_x_14) ;  /* 0x0000000000207947 */ /* 0x000fea0003800000 */
.L_x_9:
[----:B------:R-:W-:-:S04]  /*0a40*/  LOP3.LUT R0, R9, 0x80000000, R8, 0x48, !PT ;  /* 0x8000000009007812 */ /* 0x000fc800078e4808 */
[----:B------:R-:W-:Y:S01]  /*0a50*/  LOP3.LUT R0, R0, 0x7f800000, RZ, 0xfc, !PT ;  /* 0x7f80000000007812 */ /* 0x000fe200078efcff */
[----:B------:R-:W-:Y:S06]  /*0a60*/  BRA `(.L_x_14) ;  /* 0x0000000000147947 */ /* 0x000fec0003800000 */
.L_x_8:
[----:B------:R-:W-:Y:S01]  /*0a70*/  LOP3.LUT R0, R9, 0x80000000, R8, 0x48, !PT ;  /* 0x8000000009007812 */ /* 0x000fe200078e4808 */
[----:B------:R-:W-:Y:S06]  /*0a80*/  BRA `(.L_x_14) ;  /* 0x00000000000c7947 */ /* 0x000fec0003800000 */
.L_x_7:
[----:B------:R-:W0:Y:S01]  /*0a90*/  MUFU.RSQ R0, -QNAN ;  /* 0xffc0000000007908 */ /* 0x000e220000001400 */
[----:B------:R-:W-:Y:S05]  /*0aa0*/  BRA `(.L_x_14) ;  /* 0x0000000000047947 */ /* 0x000fea0003800000 */
.L_x_6:
[----:B------:R-:W-:-:S07]  /*0ab0*/  FADD.FTZ R0, R0, R3 ;  /* 0x0000000300007221 */ /* 0x000fce0000010000 */
.L_x_14:
[----:B------:R-:W-:Y:S05]  /*0ac0*/  BSYNC.RECONVERGENT B1 ;  /* 0x0000000000017941 */ /* 0x000fea0003800200 */
.L_x_4:
[----:B------:R-:W-:-:S04]  /*0ad0*/  IMAD.MOV.U32 R3, RZ, RZ, 0x0 ;  /* 0x00000000ff037424 */ /* 0x000fc800078e00ff */
[----:B0-----:R-:W-:Y:S05]  /*0ae0*/  RET.REL.NODEC R2 `(_Z15rowwise_softmaxPfS_ii) ;  /* 0xfffffff402447950 */ /* 0x001fea0003c3ffff */
.L_x_15:
[----:B------:R-:W-:-:S00]  /*0af0*/  BRA `(.L_x_15) ;  /* 0xfffffffc00fc7947 */ /* 0x000fc0000383ffff */
[----:B------:R-:W-:-:S00]  /*0b00*/  NOP ;  /* 0x0000000000007918 */ /* 0x000fc00000000000 */
[----:B------:R-:W-:-:S00]  /*0b10*/  NOP ;  /* 0x0000000000007918 */ /* 0x000fc00000000000 */
[----:B------:R-:W-:-:S00]  /*0b20*/  NOP ;  /* 0x0000000000007918 */ /* 0x000fc00000000000 */
[----:B------:R-:W-:-:S00]  /*0b30*/  NOP ;  /* 0x0000000000007918 */ /* 0x000fc00000000000 */
[----:B------:R-:W-:-:S00]  /*0b40*/  NOP ;  /* 0x0000000000007918 */ /* 0x000fc00000000000 */
[----:B------:R-:W-:-:S00]  /*0b50*/  NOP ;  /* 0x0000000000007918 */ /* 0x000fc00000000000 */
[----:B------:R-:W-:-:S00]  /*0b60*/  NOP ;  /* 0x0000000000007918 */ /* 0x000fc00000000000 */
[----:B------:R-:W-:-:S00]  /*0b70*/  NOP ;  /* 0x0000000000007918 */ /* 0x000fc00000000000 */
.L_x_16:


//--------------------- .nv.shared._Z15rowwise_softmaxPfS_ii --------------------------
	.section	.nv.shared._Z15rowwise_softmaxPfS_ii,"aw",@nobits
	.sectionflags	@""
	.align	4
.nv.shared._Z15rowwise_softmaxPfS_ii:
	.zero		1032


//--------------------- .nv.shared.reserved.0     --------------------------
	.section	.nv.shared.reserved.0,"aw",@nobits
	.weak		__nv_reservedSMEM_offset_0_alias
	.size		__nv_reservedSMEM_offset_0_alias, 0, 64
	.other		__nv_reservedSMEM_offset_0_alias,@"STO_CUDA_RESERVED_SHARED STV_DEFAULT"
__nv_reservedSMEM_offset_0_alias:
	.zero		0
	.zero		64


//--------------------- .nv.constant0._Z15rowwise_softmaxPfS_ii --------------------------
	.section	.nv.constant0._Z15rowwise_softmaxPfS_ii,"a",@progbits
	.sectionflags	@""
	.align	4
.nv.constant0._Z15rowwise_softmaxPfS_ii:
	.zero		920


//--------------------- SYMBOLS --------------------------

	.type		.nv.reservedSmem.offset0,@object
	.size		.nv.reservedSmem.offset0,0x4
	.type		.nv.reservedSmem.cap,@object
	.size		.nv.reservedSmem.cap,0x4
